//
// Generated by NVIDIA NVVM Compiler
//
// Compiler Build ID: CL-36424714
// Cuda compilation tools, release 13.0, V13.0.88
// Based on NVVM 20.0.0
//

.version 9.0
.target sm_100
.address_size 64

	// .globl	_Z5helloPcPi

.visible .entry _Z5helloPcPi(
	.param .u64 .ptr .align 1 _Z5helloPcPi_param_0,
	.param .u64 .ptr .align 1 _Z5helloPcPi_param_1
)
{
	.reg .b16 	%rs<4>;
	.reg .b32 	%r<2>;
	.reg .b64 	%rd<9>;

	ld.param.u64 	%rd1, [_Z5helloPcPi_param_0];
	ld.param.u64 	%rd2, [_Z5helloPcPi_param_1];
	cvta.to.global.u64 	%rd3, %rd1;
	cvta.to.global.u64 	%rd4, %rd2;
	mov.u32 	%r1, %tid.x;
	cvt.u64.u32 	%rd5, %r1;
	mul.wide.u32 	%rd6, %r1, 4;
	add.s64 	%rd7, %rd4, %rd6;
	ld.global.u8 	%rs1, [%rd7];
	add.s64 	%rd8, %rd3, %rd5;
	ld.global.u8 	%rs2, [%rd8];
	add.s16 	%rs3, %rs2, %rs1;
	st.global.u8 	[%rd8], %rs3;
	ret;

}
	// .globl	_Z3otpPiS_
.visible .entry _Z3otpPiS_(
	.param .u64 .ptr .align 1 _Z3otpPiS__param_0,
	.param .u64 .ptr .align 1 _Z3otpPiS__param_1
)
{
	.reg .b32 	%r<5>;
	.reg .b64 	%rd<7>;

	ld.param.u64 	%rd1, [_Z3otpPiS__param_0];
	ld.param.u64 	%rd2, [_Z3otpPiS__param_1];
	cvta.to.global.u64 	%rd3, %rd2;
	cvta.to.global.u64 	%rd4, %rd1;
	mov.u32 	%r1, %tid.x;
	mul.wide.u32 	%rd5, %r1, 4;
	add.s64 	%rd6, %rd4, %rd5;
	ld.global.u32 	%r2, [%rd6];
	ld.global.u32 	%r3, [%rd3];
	xor.b32  	%r4, %r3, %r2;
	st.global.u32 	[%rd6], %r4;
	ret;

}


// ===== COMPILED SASS (sm_100) =====

	.target	sm_100

	.elftype	@"ET_EXEC"


//--------------------- .note.nv.tkinfo           --------------------------
	.section	.note.nv.tkinfo,"",@"SHT_NOTE"
	.sectionflags	@"SHF_NOTE_NV_TKINFO"
	.tkinfo
        /*0018*/ 	.word	0x00000002
        /*0030*/ 	.string	""
        /*0030*/ 	.string	"ptxas"
        /*0030*/ 	.string	"Cuda compilation tools, release 13.0, V13.0.88"
        /*0030*/ 	.string	"Build cuda_13.0.r13.0/compiler.36424714_0"
        /*0030*/ 	.string	"-arch sm_100 -m 64 "



//--------------------- .note.nv.cuinfo           --------------------------
	.section	.note.nv.cuinfo,"",@"SHT_NOTE"
	.sectionflags	@"SHF_NOTE_NV_CUINFO"
        /*0018*/ 	.short	0x0002
        /*001a*/ 	.short	0x0064
        /*001c*/ 	.short	0x0082
	.zero		2


//--------------------- .nv.info                  --------------------------
	.section	.nv.info,"",@"SHT_CUDA_INFO"
	.align	4


	//----- nvinfo : EIATTR_REGCOUNT
	.align		4
        /*0000*/ 	.byte	0x04, 0x2f
        /*0002*/ 	.short	(.L_1 - .L_0)
	.align		4
.L_0:
        /*0004*/ 	.word	index@(_Z5helloPcPi)
        /*0008*/ 	.word	0x0000000a


	//----- nvinfo : EIATTR_FRAME_SIZE
	.align		4
.L_1:
        /*000c*/ 	.byte	0x04, 0x11
        /*000e*/ 	.short	(.L_3 - .L_2)
	.align		4
.L_2:
        /*0010*/ 	.word	index@(_Z5helloPcPi)
        /*0014*/ 	.word	0x00000000


	//----- nvinfo : EIATTR_REGCOUNT
	.align		4
.L_3:
        /*0018*/ 	.byte	0x04, 0x2f
        /*001a*/ 	.short	(.L_5 - .L_4)
	.align		4
.L_4:
        /*001c*/ 	.word	index@(_Z3otpPiS_)
        /*0020*/ 	.word	0x0000000a


	//----- nvinfo : EIATTR_FRAME_SIZE
	.align		4
.L_5:
        /*0024*/ 	.byte	0x04, 0x11
        /*0026*/ 	.short	(.L_7 - .L_6)
	.align		4
.L_6:
        /*0028*/ 	.word	index@(_Z3otpPiS_)
        /*002c*/ 	.word	0x00000000


	//----- nvinfo : EIATTR_MIN_STACK_SIZE
	.align		4
.L_7:
        /*0030*/ 	.byte	0x04, 0x12
        /*0032*/ 	.short	(.L_9 - .L_8)
	.align		4
.L_8:
        /*0034*/ 	.word	index@(_Z3otpPiS_)
        /*0038*/ 	.word	0x00000000


	//----- nvinfo : EIATTR_MIN_STACK_SIZE
	.align		4
.L_9:
        /*003c*/ 	.byte	0x04, 0x12
        /*003e*/ 	.short	(.L_11 - .L_10)
	.align		4
.L_10:
        /*0040*/ 	.word	index@(_Z5helloPcPi)
        /*0044*/ 	.word	0x00000000
.L_11:


//--------------------- .nv.compat                --------------------------
	.section	.nv.compat,"",@"SHT_CUDA_COMPAT_INFO"
	.align	4
        /*0000*/ 	.byte	0x02, 0x09, 0x00, 0x00, 0x02, 0x02, 0x01, 0x00, 0x02, 0x05, 0x05, 0x00, 0x03, 0x07, 0x01, 0x01
        /*0010*/ 	.byte	0x02, 0x03, 0x00, 0x00, 0x02, 0x06, 0x01, 0x00, 0x04, 0x0b, 0x08, 0x00, 0x09, 0x00, 0x00, 0x00
        /*0020*/ 	.byte	0x00, 0x00, 0x00, 0x00


//--------------------- .nv.info._Z3otpPiS_       --------------------------
	.section	.nv.info._Z3otpPiS_,"",@"SHT_CUDA_INFO"
	.sectionflags	@""
	.align	4


	//----- nvinfo : EIATTR_CUDA_API_VERSION
	.align		4
        /*0000*/ 	.byte	0x04, 0x37
        /*0002*/ 	.short	(.L_13 - .L_12)
.L_12:
        /*0004*/ 	.word	0x00000082


	//----- nvinfo : EIATTR_KPARAM_INFO
	.align		4
.L_13:
        /*0008*/ 	.byte	0x04, 0x17
        /*000a*/ 	.short	(.L_15 - .L_14)
.L_14:
        /*000c*/ 	.word	0x00000000
        /*0010*/ 	.short	0x0001
        /*0012*/ 	.short	0x0008
        /*0014*/ 	.byte	0x00, 0xf5, 0x21, 0x00


	//----- nvinfo : EIATTR_KPARAM_INFO
	.align		4
.L_15:
        /*0018*/ 	.byte	0x04, 0x17
        /*001a*/ 	.short	(.L_17 - .L_16)
.L_16:
        /*001c*/ 	.word	0x00000000
        /*0020*/ 	.short	0x0000
        /*0022*/ 	.short	0x0000
        /*0024*/ 	.byte	0x00, 0xf5, 0x21, 0x00


	//----- nvinfo : EIATTR_SPARSE_MMA_MASK
	.align		4
.L_17:
        /*0028*/ 	.byte	0x03, 0x50
        /*002a*/ 	.short	0x0000


	//----- nvinfo : EIATTR_MAXREG_COUNT
	.align		4
        /*002c*/ 	.byte	0x03, 0x1b
        /*002e*/ 	.short	0x00ff


	//----- nvinfo : EIATTR_MERCURY_ISA_VERSION
	.align		4
        /*0030*/ 	.byte	0x03, 0x5f
        /*0032*/ 	.short	0x0101


	//----- nvinfo : EIATTR_VRC_CTA_INIT_COUNT
	.align		4
        /*0034*/ 	.byte	0x02, 0x4a
	.zero		1
	.zero		1


	//----- nvinfo : EIATTR_EXIT_INSTR_OFFSETS
	.align		4
        /*0038*/ 	.byte	0x04, 0x1c
        /*003a*/ 	.short	(.L_19 - .L_18)


	//   ....[0]....
.L_18:
        /*003c*/ 	.word	0x000000a0


	//----- nvinfo : EIATTR_CBANK_PARAM_SIZE
	.align		4
.L_19:
        /*0040*/ 	.byte	0x03, 0x19
        /*0042*/ 	.short	0x0010


	//----- nvinfo : EIATTR_PARAM_CBANK
	.align		4
        /*0044*/ 	.byte	0x04, 0x0a
        /*0046*/ 	.short	(.L_21 - .L_20)
	.align		4
.L_20:
        /*0048*/ 	.word	index@(.nv.constant0._Z3otpPiS_)
        /*004c*/ 	.short	0x0380
        /*004e*/ 	.short	0x0010


	//----- nvinfo : EIATTR_SW_WAR
	.align		4
.L_21:
        /*0050*/ 	.byte	0x04, 0x36
        /*0052*/ 	.short	(.L_23 - .L_22)
.L_22:
        /*0054*/ 	.word	0x00000008
.L_23:


//--------------------- .nv.info._Z5helloPcPi     --------------------------
	.section	.nv.info._Z5helloPcPi,"",@"SHT_CUDA_INFO"
	.sectionflags	@""
	.align	4


	//----- nvinfo : EIATTR_CUDA_API_VERSION
	.align		4
        /*0000*/ 	.byte	0x04, 0x37
        /*0002*/ 	.short	(.L_25 - .L_24)
.L_24:
        /*0004*/ 	.word	0x00000082


	//----- nvinfo : EIATTR_KPARAM_INFO
	.align		4
.L_25:
        /*0008*/ 	.byte	0x04, 0x17
        /*000a*/ 	.short	(.L_27 - .L_26)
.L_26:
        /*000c*/ 	.word	0x00000000
        /*0010*/ 	.short	0x0001
        /*0012*/ 	.short	0x0008
        /*0014*/ 	.byte	0x00, 0xf5, 0x21, 0x00


	//----- nvinfo : EIATTR_KPARAM_INFO
	.align		4
.L_27:
        /*0018*/ 	.byte	0x04, 0x17
        /*001a*/ 	.short	(.L_29 - .L_28)
.L_28:
        /*001c*/ 	.word	0x00000000
        /*0020*/ 	.short	0x0000
        /*0022*/ 	.short	0x0000
        /*0024*/ 	.byte	0x00, 0xf5, 0x21, 0x00


	//----- nvinfo : EIATTR_SPARSE_MMA_MASK
	.align		4
.L_29:
        /*0028*/ 	.byte	0x03, 0x50
        /*002a*/ 	.short	0x0000


	//----- nvinfo : EIATTR_MAXREG_COUNT
	.align		4
        /*002c*/ 	.byte	0x03, 0x1b
        /*002e*/ 	.short	0x00ff


	//----- nvinfo : EIATTR_MERCURY_ISA_VERSION
	.align		4
        /*0030*/ 	.byte	0x03, 0x5f
        /*0032*/ 	.short	0x0101


	//----- nvinfo : EIATTR_VRC_CTA_INIT_COUNT
	.align		4
        /*0034*/ 	.byte	0x02, 0x4a
	.zero		1
	.zero		1


	//----- nvinfo : EIATTR_EXIT_INSTR_OFFSETS
	.align		4
        /*0038*/ 	.byte	0x04, 0x1c
        /*003a*/ 	.short	(.L_31 - .L_30)


	//   ....[0]....
.L_30:
        /*003c*/ 	.word	0x000000c0


	//----- nvinfo : EIATTR_CBANK_PARAM_SIZE
	.align		4
.L_31:
        /*0040*/ 	.byte	0x03, 0x19
        /*0042*/ 	.short	0x0010


	//----- nvinfo : EIATTR_PARAM_CBANK
	.align		4
        /*0044*/ 	.byte	0x04, 0x0a
        /*0046*/ 	.short	(.L_33 - .L_32)
	.align		4
.L_32:
        /*0048*/ 	.word	index@(.nv.constant0._Z5helloPcPi)
        /*004c*/ 	.short	0x0380
        /*004e*/ 	.short	0x0010


	//----- nvinfo : EIATTR_SW_WAR
	.align		4
.L_33:
        /*0050*/ 	.byte	0x04, 0x36
        /*0052*/ 	.short	(.L_35 - .L_34)
.L_34:
        /*0054*/ 	.word	0x00000008
.L_35:


//--------------------- .nv.callgraph             --------------------------
	.section	.nv.callgraph,"",@"SHT_CUDA_CALLGRAPH"
	.align	4
	.sectionentsize	8
	.align		4
        /*0000*/ 	.word	0x00000000
	.align		4
        /*0004*/ 	.word	0xffffffff
	.align		4
        /*0008*/ 	.word	0x00000000
	.align		4
        /*000c*/ 	.word	0xfffffffe
	.align		4
        /*0010*/ 	.word	0x00000000
	.align		4
        /*0014*/ 	.word	0xfffffffd
	.align		4
        /*0018*/ 	.word	0x00000000
	.align		4
        /*001c*/ 	.word	0xfffffffc


//--------------------- .text._Z3otpPiS_          --------------------------
	.section	.text._Z3otpPiS_,"ax",@progbits
	.align	128
        .global         _Z3otpPiS_
        .type           _Z3otpPiS_,@function
        .size           _Z3otpPiS_,(.L_x_2 - _Z3otpPiS_)
        .other          _Z3otpPiS_,@"STO_CUDA_ENTRY STV_DEFAULT"
_Z3otpPiS_:
.text._Z3otpPiS_:
[----:B------:R-:W-:Y:S01]  /*0000*/  LDC R1, c[0x0][0x37c] ;  /* 0x0000df00ff017b82 */ /* 0x000fe20000000800 */
[----:B------:R-:W0:Y:S07]  /*0010*/  S2R R7, SR_TID.X ;  /* 0x0000000000077919 */ /* 0x000e2e0000002100 */
[----:B------:R-:W0:Y:S01]  /*0020*/  LDC.64 R2, c[0x0][0x380] ;  /* 0x0000e000ff027b82 */ /* 0x000e220000000a00 */
[----:B------:R-:W1:Y:S07]  /*0030*/  LDCU.64 UR4, c[0x0][0x358] ;  /* 0x00006b00ff0477ac */ /* 0x000e6e0008000a00 */
[----:B------:R-:W1:Y:S01]  /*0040*/  LDC.64 R4, c[0x0][0x388] ;  /* 0x0000e200ff047b82 */ /* 0x000e620000000a00 */
[----:B0-----:R-:W-:Y:S01]  /*0050*/  IMAD.WIDE.U32 R2, R7, 0x4, R2 ;  /* 0x0000000407027825 */ /* 0x001fe200078e0002 */
[----:B-1----:R-:W2:Y:S04]  /*0060*/  LDG.E R5, desc[UR4][R4.64] ;  /* 0x0000000404057981 */ /* 0x002ea8000c1e1900 */
[----:B------:R-:W2:Y:S02]  /*0070*/  LDG.E R0, desc[UR4][R2.64] ;  /* 0x0000000402007981 */ /* 0x000ea4000c1e1900 */
[----:B--2---:R-:W-:-:S05]  /*0080*/  LOP3.LUT R7, R5, R0, RZ, 0x3c, !PT ;  /* 0x0000000005077212 */ /* 0x004fca00078e3cff */
[----:B------:R-:W-:Y:S01]  /*0090*/  STG.E desc[UR4][R2.64], R7 ;  /* 0x0000000702007986 */ /* 0x000fe2000c101904 */
[----:B------:R-:W-:Y:S05]  /*00a0*/  EXIT ;  /* 0x000000000000794d */ /* 0x000fea0003800000 */
.L_x_0:
[----:B------:R-:W-:-:S00]  /*00b0*/  BRA `(.L_x_0) ;  /* 0xfffffffc00fc7947 */ /* 0x000fc0000383ffff */
[----:B------:R-:W-:-:S00]  /*00c0*/  NOP ;  /* 0x0000000000007918 */ /* 0x000fc00000000000 */
        /* <DEDUP_REMOVED lines=11> */
.L_x_2:


//--------------------- .text._Z5helloPcPi        --------------------------
	.section	.text._Z5helloPcPi,"ax",@progbits
	.align	128
        .global         _Z5helloPcPi
        .type           _Z5helloPcPi,@function
        .size           _Z5helloPcPi,(.L_x_3 - _Z5helloPcPi)
        .other          _Z5helloPcPi,@"STO_CUDA_ENTRY STV_DEFAULT"
_Z5helloPcPi:
.text._Z5helloPcPi:
[----:B------:R-:W-:Y:S01]  /*0000*/  LDC R1, c[0x0][0x37c] ;  /* 0x0000df00ff017b82 */ /* 0x000fe20000000800 */
[----:B------:R-:W0:Y:S07]  /*0010*/  S2R R5, SR_TID.X ;  /* 0x0000000000057919 */ /* 0x000e2e0000002100 */
[----:B------:R-:W1:Y:S01]  /*0020*/  LDC.64 R2, c[0x0][0x388] ;  /* 0x0000e200ff027b82 */ /* 0x000e620000000a00 */
[----:B------:R-:W0:Y:S01]  /*0030*/  LDCU.64 UR6, c[0x0][0x380] ;  /* 0x00007000ff0677ac */ /* 0x000e220008000a00 */
[----:B------:R-:W2:Y:S01]  /*0040*/  LDCU.64 UR4, c[0x0][0x358] ;  /* 0x00006b00ff0477ac */ /* 0x000ea20008000a00 */
[C---:B0-----:R-:W-:Y:S01]  /*0050*/  IADD3 R4, P0, PT, R5.reuse, UR6, RZ ;  /* 0x0000000605047c10 */ /* 0x041fe2000ff1e0ff */
[----:B-1----:R-:W-:-:S03]  /*0060*/  IMAD.WIDE.U32 R2, R5, 0x4, R2 ;  /* 0x0000000405027825 */ /* 0x002fc600078e0002 */
[----:B------:R-:W-:-:S03]  /*0070*/  IADD3.X R5, PT, PT, RZ, UR7, RZ, P0, !PT ;  /* 0x00000007ff057c10 */ /* 0x000fc600087fe4ff */
[----:B--2---:R-:W2:Y:S04]  /*0080*/  LDG.E.U8 R2, desc[UR4][R2.64] ;  /* 0x0000000402027981 */ /* 0x004ea8000c1e1100 */
[----:B------:R-:W2:Y:S02]  /*0090*/  LDG.E.U8 R7, desc[UR4][R4.64] ;  /* 0x0000000404077981 */ /* 0x000ea4000c1e1100 */
[----:B--2---:R-:W-:-:S05]  /*00a0*/  IADD3 R7, PT, PT, R2, R7, RZ ;  /* 0x0000000702077210 */ /* 0x004fca0007ffe0ff */
[----:B------:R-:W-:Y:S01]  /*00b0*/  STG.E.U8 desc[UR4][R4.64], R7 ;  /* 0x0000000704007986 */ /* 0x000fe2000c101104 */
[----:B------:R-:W-:Y:S05]  /*00c0*/  EXIT ;  /* 0x000000000000794d */ /* 0x000fea0003800000 */
.L_x_1:
        /* <DEDUP_REMOVED lines=11> */
.L_x_3:


//--------------------- .nv.shared.reserved.0     --------------------------
	.section	.nv.shared.reserved.0,"aw",@nobits
	.weak		__nv_reservedSMEM_offset_0_alias
	.size		__nv_reservedSMEM_offset_0_alias, 0, 64
	.other		__nv_reservedSMEM_offset_0_alias,@"STO_CUDA_RESERVED_SHARED STV_DEFAULT"
__nv_reservedSMEM_offset_0_alias:
	.zero		0
	.zero		64


//--------------------- .nv.constant0._Z3otpPiS_  --------------------------
	.section	.nv.constant0._Z3otpPiS_,"a",@progbits
	.sectionflags	@""
	.align	4
.nv.constant0._Z3otpPiS_:
	.zero		912


//--------------------- .nv.constant0._Z5helloPcPi --------------------------
	.section	.nv.constant0._Z5helloPcPi,"a",@progbits
	.sectionflags	@""
	.align	4
.nv.constant0._Z5helloPcPi:
	.zero		912


//--------------------- SYMBOLS --------------------------

	.type		.nv.reservedSmem.offset0,@object
	.size		.nv.reservedSmem.offset0,0x4
